//
// Generated by NVIDIA NVVM Compiler
//
// Compiler Build ID: CL-36424714
// Cuda compilation tools, release 13.0, V13.0.88
// Based on NVVM 20.0.0
//

.version 9.0
.target sm_100
.address_size 64

	// .globl	_Z12MmaPtxSharedPy
// _ZZ12MmaPtxSharedPyE5ATile has been demoted
// _ZZ12MmaPtxSharedPyE5BTile has been demoted

.visible .entry _Z12MmaPtxSharedPy(
	.param .u64 .ptr .align 1 _Z12MmaPtxSharedPy_param_0
)
{
	.reg .pred 	%p<5>;
	.reg .b16 	%rs<19>;
	.reg .b32 	%r<448>;
	.reg .b32 	%f<526>;
	.reg .b64 	%rd<19>;
	// demoted variable
	.shared .align 16 .b8 _ZZ12MmaPtxSharedPyE5ATile[512];
	// demoted variable
	.shared .align 16 .b8 _ZZ12MmaPtxSharedPyE5BTile[256];
	mov.u32 	%r1, %tid.x;
	and.b32  	%r2, %r1, 31;
	shl.b32 	%r42, %r1, 2;
	and.b32  	%r3, %r42, 124;
	shl.b32 	%r43, %r1, 3;
	and.b32  	%r34, %r43, 248;
	// begin inline asm
	cvt.rn.f16.s32 %rs9, %r34;
	// end inline asm
	shl.b32 	%r44, %r1, 4;
	and.b32  	%r45, %r44, 496;
	mov.u32 	%r46, _ZZ12MmaPtxSharedPyE5ATile;
	add.s32 	%r47, %r46, %r45;
	or.b32  	%r35, %r34, 1;
	// begin inline asm
	cvt.rn.f16.s32 %rs10, %r35;
	// end inline asm
	or.b32  	%r36, %r34, 2;
	// begin inline asm
	cvt.rn.f16.s32 %rs11, %r36;
	// end inline asm
	or.b32  	%r37, %r34, 3;
	// begin inline asm
	cvt.rn.f16.s32 %rs12, %r37;
	// end inline asm
	or.b32  	%r38, %r34, 4;
	// begin inline asm
	cvt.rn.f16.s32 %rs13, %r38;
	// end inline asm
	or.b32  	%r39, %r34, 5;
	// begin inline asm
	cvt.rn.f16.s32 %rs14, %r39;
	// end inline asm
	or.b32  	%r40, %r34, 6;
	// begin inline asm
	cvt.rn.f16.s32 %rs15, %r40;
	// end inline asm
	or.b32  	%r41, %r34, 7;
	// begin inline asm
	cvt.rn.f16.s32 %rs16, %r41;
	// end inline asm
	mov.b32 	%r24, {%rs9, %rs10};
	mov.b32 	%r13, {%rs11, %rs12};
	mov.b32 	%r18, {%rs13, %rs14};
	mov.b32 	%r27, {%rs15, %rs16};
	st.shared.v4.b32 	[%r47], {%r24, %r13, %r18, %r27};
	setp.gt.u32 	%p1, %r2, 15;
	@%p1 bra 	$L__BB0_2;
	shl.b32 	%r48, %r3, 2;
	mov.u32 	%r49, _ZZ12MmaPtxSharedPyE5BTile;
	add.s32 	%r50, %r49, %r48;
	st.shared.v4.b32 	[%r50], {%r24, %r13, %r18, %r27};
$L__BB0_2:
	mul.wide.u32 	%rd7, %r3, 4;
	cvt.u64.u32 	%rd8, %r46;
	cvta.shared.u64 	%rd9, %rd8;
	add.s64 	%rd4, %rd9, %rd7;
	// begin inline asm
	{
	  .reg .u64 u64addr;
	  cvta.to.shared.u64 u64addr, %rd4;
	  cvt.u32.u64 %r51, u64addr;
	}
	// end inline asm
	// begin inline asm
	ldmatrix.sync.aligned.x4.m8n8.shared.b16 { %r52, %r53, %r54, %r55 }, [%r51];
	// end inline asm
	mov.u32 	%r62, _ZZ12MmaPtxSharedPyE5BTile;
	cvt.u64.u32 	%rd10, %r62;
	cvta.shared.u64 	%rd11, %rd10;
	cvt.u64.u32 	%rd12, %r44;
	and.b64  	%rd13, %rd12, 240;
	add.s64 	%rd5, %rd11, %rd13;
	// begin inline asm
	{
	  .reg .u64 u64addr;
	  cvta.to.shared.u64 u64addr, %rd5;
	  cvt.u32.u64 %r57, u64addr;
	}
	// end inline asm
	// begin inline asm
	ldmatrix.sync.aligned.x2.m8n8.shared.b16 { %r58, %r59 }, [%r57];
	// end inline asm
	mov.f32 	%f522, 0f00000000;
	mov.b64 	%rd18, 10000000;
	mov.f32 	%f523, %f522;
	mov.f32 	%f524, %f522;
	mov.f32 	%f525, %f522;
$L__BB0_3:
	// begin inline asm
	mma.sync.aligned.m16n8k16.row.col.f32.f16.f16.f32  { %f10, %f11, %f12, %f13 },  { %r52, %r53, %r54, %r55},  { %r58, %r59 },  { %f525, %f524, %f523, %f522 };
	// end inline asm
	// begin inline asm
	mma.sync.aligned.m16n8k16.row.col.f32.f16.f16.f32  { %f18, %f19, %f20, %f21 },  { %r52, %r53, %r54, %r55},  { %r58, %r59 },  { %f10, %f11, %f12, %f13 };
	// end inline asm
	// begin inline asm
	mma.sync.aligned.m16n8k16.row.col.f32.f16.f16.f32  { %f26, %f27, %f28, %f29 },  { %r52, %r53, %r54, %r55},  { %r58, %r59 },  { %f18, %f19, %f20, %f21 };
	// end inline asm
	// begin inline asm
	mma.sync.aligned.m16n8k16.row.col.f32.f16.f16.f32  { %f34, %f35, %f36, %f37 },  { %r52, %r53, %r54, %r55},  { %r58, %r59 },  { %f26, %f27, %f28, %f29 };
	// end inline asm
	// begin inline asm
	mma.sync.aligned.m16n8k16.row.col.f32.f16.f16.f32  { %f42, %f43, %f44, %f45 },  { %r52, %r53, %r54, %r55},  { %r58, %r59 },  { %f34, %f35, %f36, %f37 };
	// end inline asm
	// begin inline asm
	mma.sync.aligned.m16n8k16.row.col.f32.f16.f16.f32  { %f50, %f51, %f52, %f53 },  { %r52, %r53, %r54, %r55},  { %r58, %r59 },  { %f42, %f43, %f44, %f45 };
	// end inline asm
	// begin inline asm
	mma.sync.aligned.m16n8k16.row.col.f32.f16.f16.f32  { %f58, %f59, %f60, %f61 },  { %r52, %r53, %r54, %r55},  { %r58, %r59 },  { %f50, %f51, %f52, %f53 };
	// end inline asm
	// begin inline asm
	mma.sync.aligned.m16n8k16.row.col.f32.f16.f16.f32  { %f66, %f67, %f68, %f69 },  { %r52, %r53, %r54, %r55},  { %r58, %r59 },  { %f58, %f59, %f60, %f61 };
	// end inline asm
	// begin inline asm
	mma.sync.aligned.m16n8k16.row.col.f32.f16.f16.f32  { %f74, %f75, %f76, %f77 },  { %r52, %r53, %r54, %r55},  { %r58, %r59 },  { %f66, %f67, %f68, %f69 };
	// end inline asm
	// begin inline asm
	mma.sync.aligned.m16n8k16.row.col.f32.f16.f16.f32  { %f82, %f83, %f84, %f85 },  { %r52, %r53, %r54, %r55},  { %r58, %r59 },  { %f74, %f75, %f76, %f77 };
	// end inline asm
	// begin inline asm
	mma.sync.aligned.m16n8k16.row.col.f32.f16.f16.f32  { %f90, %f91, %f92, %f93 },  { %r52, %r53, %r54, %r55},  { %r58, %r59 },  { %f82, %f83, %f84, %f85 };
	// end inline asm
	// begin inline asm
	mma.sync.aligned.m16n8k16.row.col.f32.f16.f16.f32  { %f98, %f99, %f100, %f101 },  { %r52, %r53, %r54, %r55},  { %r58, %r59 },  { %f90, %f91, %f92, %f93 };
	// end inline asm
	// begin inline asm
	mma.sync.aligned.m16n8k16.row.col.f32.f16.f16.f32  { %f106, %f107, %f108, %f109 },  { %r52, %r53, %r54, %r55},  { %r58, %r59 },  { %f98, %f99, %f100, %f101 };
	// end inline asm
	// begin inline asm
	mma.sync.aligned.m16n8k16.row.col.f32.f16.f16.f32  { %f114, %f115, %f116, %f117 },  { %r52, %r53, %r54, %r55},  { %r58, %r59 },  { %f106, %f107, %f108, %f109 };
	// end inline asm
	// begin inline asm
	mma.sync.aligned.m16n8k16.row.col.f32.f16.f16.f32  { %f122, %f123, %f124, %f125 },  { %r52, %r53, %r54, %r55},  { %r58, %r59 },  { %f114, %f115, %f116, %f117 };
	// end inline asm
	// begin inline asm
	mma.sync.aligned.m16n8k16.row.col.f32.f16.f16.f32  { %f130, %f131, %f132, %f133 },  { %r52, %r53, %r54, %r55},  { %r58, %r59 },  { %f122, %f123, %f124, %f125 };
	// end inline asm
	// begin inline asm
	mma.sync.aligned.m16n8k16.row.col.f32.f16.f16.f32  { %f138, %f139, %f140, %f141 },  { %r52, %r53, %r54, %r55},  { %r58, %r59 },  { %f130, %f131, %f132, %f133 };
	// end inline asm
	// begin inline asm
	mma.sync.aligned.m16n8k16.row.col.f32.f16.f16.f32  { %f146, %f147, %f148, %f149 },  { %r52, %r53, %r54, %r55},  { %r58, %r59 },  { %f138, %f139, %f140, %f141 };
	// end inline asm
	// begin inline asm
	mma.sync.aligned.m16n8k16.row.col.f32.f16.f16.f32  { %f154, %f155, %f156, %f157 },  { %r52, %r53, %r54, %r55},  { %r58, %r59 },  { %f146, %f147, %f148, %f149 };
	// end inline asm
	// begin inline asm
	mma.sync.aligned.m16n8k16.row.col.f32.f16.f16.f32  { %f162, %f163, %f164, %f165 },  { %r52, %r53, %r54, %r55},  { %r58, %r59 },  { %f154, %f155, %f156, %f157 };
	// end inline asm
	// begin inline asm
	mma.sync.aligned.m16n8k16.row.col.f32.f16.f16.f32  { %f170, %f171, %f172, %f173 },  { %r52, %r53, %r54, %r55},  { %r58, %r59 },  { %f162, %f163, %f164, %f165 };
	// end inline asm
	// begin inline asm
	mma.sync.aligned.m16n8k16.row.col.f32.f16.f16.f32  { %f178, %f179, %f180, %f181 },  { %r52, %r53, %r54, %r55},  { %r58, %r59 },  { %f170, %f171, %f172, %f173 };
	// end inline asm
	// begin inline asm
	mma.sync.aligned.m16n8k16.row.col.f32.f16.f16.f32  { %f186, %f187, %f188, %f189 },  { %r52, %r53, %r54, %r55},  { %r58, %r59 },  { %f178, %f179, %f180, %f181 };
	// end inline asm
	// begin inline asm
	mma.sync.aligned.m16n8k16.row.col.f32.f16.f16.f32  { %f194, %f195, %f196, %f197 },  { %r52, %r53, %r54, %r55},  { %r58, %r59 },  { %f186, %f187, %f188, %f189 };
	// end inline asm
	// begin inline asm
	mma.sync.aligned.m16n8k16.row.col.f32.f16.f16.f32  { %f202, %f203, %f204, %f205 },  { %r52, %r53, %r54, %r55},  { %r58, %r59 },  { %f194, %f195, %f196, %f197 };
	// end inline asm
	// begin inline asm
	mma.sync.aligned.m16n8k16.row.col.f32.f16.f16.f32  { %f210, %f211, %f212, %f213 },  { %r52, %r53, %r54, %r55},  { %r58, %r59 },  { %f202, %f203, %f204, %f205 };
	// end inline asm
	// begin inline asm
	mma.sync.aligned.m16n8k16.row.col.f32.f16.f16.f32  { %f218, %f219, %f220, %f221 },  { %r52, %r53, %r54, %r55},  { %r58, %r59 },  { %f210, %f211, %f212, %f213 };
	// end inline asm
	// begin inline asm
	mma.sync.aligned.m16n8k16.row.col.f32.f16.f16.f32  { %f226, %f227, %f228, %f229 },  { %r52, %r53, %r54, %r55},  { %r58, %r59 },  { %f218, %f219, %f220, %f221 };
	// end inline asm
	// begin inline asm
	mma.sync.aligned.m16n8k16.row.col.f32.f16.f16.f32  { %f234, %f235, %f236, %f237 },  { %r52, %r53, %r54, %r55},  { %r58, %r59 },  { %f226, %f227, %f228, %f229 };
	// end inline asm
	// begin inline asm
	mma.sync.aligned.m16n8k16.row.col.f32.f16.f16.f32  { %f242, %f243, %f244, %f245 },  { %r52, %r53, %r54, %r55},  { %r58, %r59 },  { %f234, %f235, %f236, %f237 };
	// end inline asm
	// begin inline asm
	mma.sync.aligned.m16n8k16.row.col.f32.f16.f16.f32  { %f250, %f251, %f252, %f253 },  { %r52, %r53, %r54, %r55},  { %r58, %r59 },  { %f242, %f243, %f244, %f245 };
	// end inline asm
	// begin inline asm
	mma.sync.aligned.m16n8k16.row.col.f32.f16.f16.f32  { %f258, %f259, %f260, %f261 },  { %r52, %r53, %r54, %r55},  { %r58, %r59 },  { %f250, %f251, %f252, %f253 };
	// end inline asm
	// begin inline asm
	mma.sync.aligned.m16n8k16.row.col.f32.f16.f16.f32  { %f266, %f267, %f268, %f269 },  { %r52, %r53, %r54, %r55},  { %r58, %r59 },  { %f258, %f259, %f260, %f261 };
	// end inline asm
	// begin inline asm
	mma.sync.aligned.m16n8k16.row.col.f32.f16.f16.f32  { %f274, %f275, %f276, %f277 },  { %r52, %r53, %r54, %r55},  { %r58, %r59 },  { %f266, %f267, %f268, %f269 };
	// end inline asm
	// begin inline asm
	mma.sync.aligned.m16n8k16.row.col.f32.f16.f16.f32  { %f282, %f283, %f284, %f285 },  { %r52, %r53, %r54, %r55},  { %r58, %r59 },  { %f274, %f275, %f276, %f277 };
	// end inline asm
	// begin inline asm
	mma.sync.aligned.m16n8k16.row.col.f32.f16.f16.f32  { %f290, %f291, %f292, %f293 },  { %r52, %r53, %r54, %r55},  { %r58, %r59 },  { %f282, %f283, %f284, %f285 };
	// end inline asm
	// begin inline asm
	mma.sync.aligned.m16n8k16.row.col.f32.f16.f16.f32  { %f298, %f299, %f300, %f301 },  { %r52, %r53, %r54, %r55},  { %r58, %r59 },  { %f290, %f291, %f292, %f293 };
	// end inline asm
	// begin inline asm
	mma.sync.aligned.m16n8k16.row.col.f32.f16.f16.f32  { %f306, %f307, %f308, %f309 },  { %r52, %r53, %r54, %r55},  { %r58, %r59 },  { %f298, %f299, %f300, %f301 };
	// end inline asm
	// begin inline asm
	mma.sync.aligned.m16n8k16.row.col.f32.f16.f16.f32  { %f314, %f315, %f316, %f317 },  { %r52, %r53, %r54, %r55},  { %r58, %r59 },  { %f306, %f307, %f308, %f309 };
	// end inline asm
	// begin inline asm
	mma.sync.aligned.m16n8k16.row.col.f32.f16.f16.f32  { %f322, %f323, %f324, %f325 },  { %r52, %r53, %r54, %r55},  { %r58, %r59 },  { %f314, %f315, %f316, %f317 };
	// end inline asm
	// begin inline asm
	mma.sync.aligned.m16n8k16.row.col.f32.f16.f16.f32  { %f330, %f331, %f332, %f333 },  { %r52, %r53, %r54, %r55},  { %r58, %r59 },  { %f322, %f323, %f324, %f325 };
	// end inline asm
	// begin inline asm
	mma.sync.aligned.m16n8k16.row.col.f32.f16.f16.f32  { %f338, %f339, %f340, %f341 },  { %r52, %r53, %r54, %r55},  { %r58, %r59 },  { %f330, %f331, %f332, %f333 };
	// end inline asm
	// begin inline asm
	mma.sync.aligned.m16n8k16.row.col.f32.f16.f16.f32  { %f346, %f347, %f348, %f349 },  { %r52, %r53, %r54, %r55},  { %r58, %r59 },  { %f338, %f339, %f340, %f341 };
	// end inline asm
	// begin inline asm
	mma.sync.aligned.m16n8k16.row.col.f32.f16.f16.f32  { %f354, %f355, %f356, %f357 },  { %r52, %r53, %r54, %r55},  { %r58, %r59 },  { %f346, %f347, %f348, %f349 };
	// end inline asm
	// begin inline asm
	mma.sync.aligned.m16n8k16.row.col.f32.f16.f16.f32  { %f362, %f363, %f364, %f365 },  { %r52, %r53, %r54, %r55},  { %r58, %r59 },  { %f354, %f355, %f356, %f357 };
	// end inline asm
	// begin inline asm
	mma.sync.aligned.m16n8k16.row.col.f32.f16.f16.f32  { %f370, %f371, %f372, %f373 },  { %r52, %r53, %r54, %r55},  { %r58, %r59 },  { %f362, %f363, %f364, %f365 };
	// end inline asm
	// begin inline asm
	mma.sync.aligned.m16n8k16.row.col.f32.f16.f16.f32  { %f378, %f379, %f380, %f381 },  { %r52, %r53, %r54, %r55},  { %r58, %r59 },  { %f370, %f371, %f372, %f373 };
	// end inline asm
	// begin inline asm
	mma.sync.aligned.m16n8k16.row.col.f32.f16.f16.f32  { %f386, %f387, %f388, %f389 },  { %r52, %r53, %r54, %r55},  { %r58, %r59 },  { %f378, %f379, %f380, %f381 };
	// end inline asm
	// begin inline asm
	mma.sync.aligned.m16n8k16.row.col.f32.f16.f16.f32  { %f394, %f395, %f396, %f397 },  { %r52, %r53, %r54, %r55},  { %r58, %r59 },  { %f386, %f387, %f388, %f389 };
	// end inline asm
	// begin inline asm
	mma.sync.aligned.m16n8k16.row.col.f32.f16.f16.f32  { %f402, %f403, %f404, %f405 },  { %r52, %r53, %r54, %r55},  { %r58, %r59 },  { %f394, %f395, %f396, %f397 };
	// end inline asm
	// begin inline asm
	mma.sync.aligned.m16n8k16.row.col.f32.f16.f16.f32  { %f410, %f411, %f412, %f413 },  { %r52, %r53, %r54, %r55},  { %r58, %r59 },  { %f402, %f403, %f404, %f405 };
	// end inline asm
	// begin inline asm
	mma.sync.aligned.m16n8k16.row.col.f32.f16.f16.f32  { %f418, %f419, %f420, %f421 },  { %r52, %r53, %r54, %r55},  { %r58, %r59 },  { %f410, %f411, %f412, %f413 };
	// end inline asm
	// begin inline asm
	mma.sync.aligned.m16n8k16.row.col.f32.f16.f16.f32  { %f426, %f427, %f428, %f429 },  { %r52, %r53, %r54, %r55},  { %r58, %r59 },  { %f418, %f419, %f420, %f421 };
	// end inline asm
	// begin inline asm
	mma.sync.aligned.m16n8k16.row.col.f32.f16.f16.f32  { %f434, %f435, %f436, %f437 },  { %r52, %r53, %r54, %r55},  { %r58, %r59 },  { %f426, %f427, %f428, %f429 };
	// end inline asm
	// begin inline asm
	mma.sync.aligned.m16n8k16.row.col.f32.f16.f16.f32  { %f442, %f443, %f444, %f445 },  { %r52, %r53, %r54, %r55},  { %r58, %r59 },  { %f434, %f435, %f436, %f437 };
	// end inline asm
	// begin inline asm
	mma.sync.aligned.m16n8k16.row.col.f32.f16.f16.f32  { %f450, %f451, %f452, %f453 },  { %r52, %r53, %r54, %r55},  { %r58, %r59 },  { %f442, %f443, %f444, %f445 };
	// end inline asm
	// begin inline asm
	mma.sync.aligned.m16n8k16.row.col.f32.f16.f16.f32  { %f458, %f459, %f460, %f461 },  { %r52, %r53, %r54, %r55},  { %r58, %r59 },  { %f450, %f451, %f452, %f453 };
	// end inline asm
	// begin inline asm
	mma.sync.aligned.m16n8k16.row.col.f32.f16.f16.f32  { %f466, %f467, %f468, %f469 },  { %r52, %r53, %r54, %r55},  { %r58, %r59 },  { %f458, %f459, %f460, %f461 };
	// end inline asm
	// begin inline asm
	mma.sync.aligned.m16n8k16.row.col.f32.f16.f16.f32  { %f474, %f475, %f476, %f477 },  { %r52, %r53, %r54, %r55},  { %r58, %r59 },  { %f466, %f467, %f468, %f469 };
	// end inline asm
	// begin inline asm
	mma.sync.aligned.m16n8k16.row.col.f32.f16.f16.f32  { %f482, %f483, %f484, %f485 },  { %r52, %r53, %r54, %r55},  { %r58, %r59 },  { %f474, %f475, %f476, %f477 };
	// end inline asm
	// begin inline asm
	mma.sync.aligned.m16n8k16.row.col.f32.f16.f16.f32  { %f490, %f491, %f492, %f493 },  { %r52, %r53, %r54, %r55},  { %r58, %r59 },  { %f482, %f483, %f484, %f485 };
	// end inline asm
	// begin inline asm
	mma.sync.aligned.m16n8k16.row.col.f32.f16.f16.f32  { %f498, %f499, %f500, %f501 },  { %r52, %r53, %r54, %r55},  { %r58, %r59 },  { %f490, %f491, %f492, %f493 };
	// end inline asm
	// begin inline asm
	mma.sync.aligned.m16n8k16.row.col.f32.f16.f16.f32  { %f506, %f507, %f508, %f509 },  { %r52, %r53, %r54, %r55},  { %r58, %r59 },  { %f498, %f499, %f500, %f501 };
	// end inline asm
	// begin inline asm
	mma.sync.aligned.m16n8k16.row.col.f32.f16.f16.f32  { %f525, %f524, %f523, %f522 },  { %r52, %r53, %r54, %r55},  { %r58, %r59 },  { %f506, %f507, %f508, %f509 };
	// end inline asm
	add.s64 	%rd18, %rd18, -64;
	setp.ne.s64 	%p2, %rd18, 0;
	@%p2 bra 	$L__BB0_3;
	setp.ne.s32 	%p3, %r2, 0;
	@%p3 bra 	$L__BB0_6;
	ld.param.u64 	%rd17, [_Z12MmaPtxSharedPy_param_0];
	setp.gt.f32 	%p4, %f525, 0f41200000;
	selp.u64 	%rd14, 1, 0, %p4;
	cvta.to.global.u64 	%rd15, %rd17;
	atom.global.add.u64 	%rd16, [%rd15], %rd14;
$L__BB0_6:
	ret;

}


// ===== COMPILED SASS (sm_100) =====

	.target	sm_100

	.elftype	@"ET_EXEC"


//--------------------- .note.nv.tkinfo           --------------------------
	.section	.note.nv.tkinfo,"",@"SHT_NOTE"
	.sectionflags	@"SHF_NOTE_NV_TKINFO"
	.tkinfo
        /*0018*/ 	.word	0x00000002
        /*0030*/ 	.string	""
        /*0030*/ 	.string	"ptxas"
        /*0030*/ 	.string	"Cuda compilation tools, release 13.0, V13.0.88"
        /*0030*/ 	.string	"Build cuda_13.0.r13.0/compiler.36424714_0"
        /*0030*/ 	.string	"-arch sm_100 -m 64 "



//--------------------- .note.nv.cuinfo           --------------------------
	.section	.note.nv.cuinfo,"",@"SHT_NOTE"
	.sectionflags	@"SHF_NOTE_NV_CUINFO"
        /*0018*/ 	.short	0x0002
        /*001a*/ 	.short	0x0064
        /*001c*/ 	.short	0x0082
	.zero		2


//--------------------- .nv.info                  --------------------------
	.section	.nv.info,"",@"SHT_CUDA_INFO"
	.align	4


	//----- nvinfo : EIATTR_REGCOUNT
	.align		4
        /*0000*/ 	.byte	0x04, 0x2f
        /*0002*/ 	.short	(.L_1 - .L_0)
	.align		4
.L_0:
        /*0004*/ 	.word	index@(_Z12MmaPtxSharedPy)
        /*0008*/ 	.word	0x00000016


	//----- nvinfo : EIATTR_FRAME_SIZE
	.align		4
.L_1:
        /*000c*/ 	.byte	0x04, 0x11
        /*000e*/ 	.short	(.L_3 - .L_2)
	.align		4
.L_2:
        /*0010*/ 	.word	index@(_Z12MmaPtxSharedPy)
        /*0014*/ 	.word	0x00000000


	//----- nvinfo : EIATTR_MIN_STACK_SIZE
	.align		4
.L_3:
        /*0018*/ 	.byte	0x04, 0x12
        /*001a*/ 	.short	(.L_5 - .L_4)
	.align		4
.L_4:
        /*001c*/ 	.word	index@(_Z12MmaPtxSharedPy)
        /*0020*/ 	.word	0x00000000
.L_5:


//--------------------- .nv.compat                --------------------------
	.section	.nv.compat,"",@"SHT_CUDA_COMPAT_INFO"
	.align	4
        /*0000*/ 	.byte	0x02, 0x09, 0x00, 0x00, 0x02, 0x02, 0x01, 0x00, 0x02, 0x05, 0x05, 0x00, 0x03, 0x07, 0x01, 0x01
        /*0010*/ 	.byte	0x02, 0x03, 0x00, 0x00, 0x02, 0x06, 0x01, 0x00, 0x04, 0x0b, 0x08, 0x00, 0x01, 0x00, 0x00, 0x00
        /*0020*/ 	.byte	0x00, 0x00, 0x00, 0x00


//--------------------- .nv.info._Z12MmaPtxSharedPy --------------------------
	.section	.nv.info._Z12MmaPtxSharedPy,"",@"SHT_CUDA_INFO"
	.sectionflags	@""
	.align	4


	//----- nvinfo : EIATTR_CUDA_API_VERSION
	.align		4
        /*0000*/ 	.byte	0x04, 0x37
        /*0002*/ 	.short	(.L_7 - .L_6)
.L_6:
        /*0004*/ 	.word	0x00000082


	//----- nvinfo : EIATTR_KPARAM_INFO
	.align		4
.L_7:
        /*0008*/ 	.byte	0x04, 0x17
        /*000a*/ 	.short	(.L_9 - .L_8)
.L_8:
        /*000c*/ 	.word	0x00000000
        /*0010*/ 	.short	0x0000
        /*0012*/ 	.short	0x0000
        /*0014*/ 	.byte	0x00, 0xf5, 0x21, 0x00


	//----- nvinfo : EIATTR_SPARSE_MMA_MASK
	.align		4
.L_9:
        /*0018*/ 	.byte	0x03, 0x50
        /*001a*/ 	.short	0x0000


	//----- nvinfo : EIATTR_MAXREG_COUNT
	.align		4
        /*001c*/ 	.byte	0x03, 0x1b
        /*001e*/ 	.short	0x00ff


	//----- nvinfo : EIATTR_MERCURY_ISA_VERSION
	.align		4
        /*0020*/ 	.byte	0x03, 0x5f
        /*0022*/ 	.short	0x0101


	//----- nvinfo : EIATTR_VRC_CTA_INIT_COUNT
	.align		4
        /*0024*/ 	.byte	0x02, 0x4a
	.zero		1
	.zero		1


	//----- nvinfo : EIATTR_EXIT_INSTR_OFFSETS
	.align		4
        /*0028*/ 	.byte	0x04, 0x1c
        /*002a*/ 	.short	(.L_11 - .L_10)


	//   ....[0]....
.L_10:
        /*002c*/ 	.word	0x00002bd0


	//   ....[1]....
        /*0030*/ 	.word	0x00002c40


	//----- nvinfo : EIATTR_CBANK_PARAM_SIZE
	.align		4
.L_11:
        /*0034*/ 	.byte	0x03, 0x19
        /*0036*/ 	.short	0x0008


	//----- nvinfo : EIATTR_PARAM_CBANK
	.align		4
        /*0038*/ 	.byte	0x04, 0x0a
        /*003a*/ 	.short	(.L_13 - .L_12)
	.align		4
.L_12:
        /*003c*/ 	.word	index@(.nv.constant0._Z12MmaPtxSharedPy)
        /*0040*/ 	.short	0x0380
        /*0042*/ 	.short	0x0008


	//----- nvinfo : EIATTR_SW_WAR
	.align		4
.L_13:
        /*0044*/ 	.byte	0x04, 0x36
        /*0046*/ 	.short	(.L_15 - .L_14)
.L_14:
        /*0048*/ 	.word	0x00000008
.L_15:


//--------------------- .nv.callgraph             --------------------------
	.section	.nv.callgraph,"",@"SHT_CUDA_CALLGRAPH"
	.align	4
	.sectionentsize	8
	.align		4
        /*0000*/ 	.word	0x00000000
	.align		4
        /*0004*/ 	.word	0xffffffff
	.align		4
        /*0008*/ 	.word	0x00000000
	.align		4
        /*000c*/ 	.word	0xfffffffe
	.align		4
        /*0010*/ 	.word	0x00000000
	.align		4
        /*0014*/ 	.word	0xfffffffd
	.align		4
        /*0018*/ 	.word	0x00000000
	.align		4
        /*001c*/ 	.word	0xfffffffc


//--------------------- .text._Z12MmaPtxSharedPy  --------------------------
	.section	.text._Z12MmaPtxSharedPy,"ax",@progbits
	.align	128
        .global         _Z12MmaPtxSharedPy
        .type           _Z12MmaPtxSharedPy,@function
        .size           _Z12MmaPtxSharedPy,(.L_x_2 - _Z12MmaPtxSharedPy)
        .other          _Z12MmaPtxSharedPy,@"STO_CUDA_ENTRY STV_DEFAULT"
_Z12MmaPtxSharedPy:
.text._Z12MmaPtxSharedPy:
[----:B------:R-:W-:Y:S01]  /*0000*/  LDC R1, c[0x0][0x37c] ;  /* 0x0000df00ff017b82 */ /* 0x000fe20000000800 */
[----:B------:R-:W0:Y:S07]  /*0010*/  S2R R9, SR_TID.X ;  /* 0x0000000000097919 */ /* 0x000e2e0000002100 */
[----:B------:R-:W1:Y:S01]  /*0020*/  S2UR UR6, SR_CgaCtaId ;  /* 0x00000000000679c3 */ /* 0x000e620000008800 */
[----:B------:R-:W-:Y:S01]  /*0030*/  UMOV UR4, 0x400 ;  /* 0x0000040000047882 */ /* 0x000fe20000000000 */
[----:B------:R-:W-:-:S06]  /*0040*/  CS2R R18, SRZ ;  /* 0x0000000000127805 */ /* 0x000fcc000001ff00 */
[----:B------:R-:W2:Y:S01]  /*0050*/  S2UR UR7, SR_SWINHI ;  /* 0x00000000000779c3 */ /* 0x000ea20000002f00 */
[----:B-1----:R-:W-:Y:S02]  /*0060*/  ULEA UR8, UR6, UR4, 0x18 ;  /* 0x0000000406087291 */ /* 0x002fe4000f8ec0ff */
[----:B------:R-:W-:-:S04]  /*0070*/  UIADD3 UR4, UPT, UPT, UR4, 0x200, URZ ;  /* 0x0000020004047890 */ /* 0x000fc8000fffe0ff */
[----:B------:R-:W-:Y:S01]  /*0080*/  ULEA UR6, UR6, UR4, 0x18 ;  /* 0x0000000406067291 */ /* 0x000fe2000f8ec0ff */
[C---:B0-----:R-:W-:Y:S01]  /*0090*/  IMAD.SHL.U32 R0, R9.reuse, 0x8, RZ ;  /* 0x0000000809007824 */ /* 0x041fe200078e00ff */
[----:B------:R-:W-:Y:S01]  /*00a0*/  UMOV UR10, UR8 ;  /* 0x00000008000a7c82 */ /* 0x000fe20008000000 */
[----:B--2---:R-:W-:Y:S01]  /*00b0*/  UMOV UR11, UR7 ;  /* 0x00000007000b7c82 */ /* 0x004fe20008000000 */
[----:B------:R-:W-:Y:S02]  /*00c0*/  IMAD.SHL.U32 R2, R9, 0x4, RZ ;  /* 0x0000000409027824 */ /* 0x000fe400078e00ff */
[----:B------:R-:W-:Y:S01]  /*00d0*/  IMAD.U32 R11, RZ, RZ, UR11 ;  /* 0x0000000bff0b7e24 */ /* 0x000fe2000f8e00ff */
[----:B------:R-:W-:Y:S01]  /*00e0*/  LOP3.LUT R3, R0, 0xf8, RZ, 0xc0, !PT ;  /* 0x000000f800037812 */ /* 0x000fe200078ec0ff */
[----:B------:R-:W-:Y:S01]  /*00f0*/  UMOV UR4, UR6 ;  /* 0x0000000600047c82 */ /* 0x000fe20008000000 */
[----:B------:R-:W-:Y:S01]  /*0100*/  UMOV UR5, UR7 ;  /* 0x0000000700057c82 */ /* 0x000fe20008000000 */
[----:B------:R-:W-:-:S02]  /*0110*/  LOP3.LUT R7, R2, 0x7c, RZ, 0xc0, !PT ;  /* 0x0000007c02077812 */ /* 0x000fc400078ec0ff */
[C---:B------:R-:W-:Y:S01]  /*0120*/  LOP3.LUT R0, R3.reuse, 0x1, RZ, 0xfc, !PT ;  /* 0x0000000103007812 */ /* 0x040fe200078efcff */
[----:B------:R-:W-:Y:S01]  /*0130*/  I2F.F16 R4, R3 ;  /* 0x0000000300047306 */ /* 0x000fe20000200c00 */
[C---:B------:R-:W-:Y:S02]  /*0140*/  LOP3.LUT R5, R3.reuse, 0x2, RZ, 0xfc, !PT ;  /* 0x0000000203057812 */ /* 0x040fe400078efcff */
[C---:B------:R-:W-:Y:S02]  /*0150*/  LOP3.LUT R6, R3.reuse, 0x3, RZ, 0xfc, !PT ;  /* 0x0000000303067812 */ /* 0x040fe400078efcff */
[C---:B------:R-:W-:Y:S02]  /*0160*/  LOP3.LUT R8, R3.reuse, 0x4, RZ, 0xfc, !PT ;  /* 0x0000000403087812 */ /* 0x040fe400078efcff */
[C---:B------:R-:W-:Y:S01]  /*0170*/  LOP3.LUT R10, R3.reuse, 0x6, RZ, 0xfc, !PT ;  /* 0x00000006030a7812 */ /* 0x040fe200078efcff */
[----:B------:R0:W1:Y:S01]  /*0180*/  I2F.F16 R13, R0 ;  /* 0x00000000000d7306 */ /* 0x0000620000200c00 */
[----:B------:R-:W-:-:S02]  /*0190*/  LOP3.LUT R12, R3, 0x7, RZ, 0xfc, !PT ;  /* 0x00000007030c7812 */ /* 0x000fc400078efcff */
[----:B------:R-:W-:-:S05]  /*01a0*/  LOP3.LUT R14, R3, 0x5, RZ, 0xfc, !PT ;  /* 0x00000005030e7812 */ /* 0x000fca00078efcff */
[----:B------:R-:W-:Y:S01]  /*01b0*/  I2F.F16 R5, R5 ;  /* 0x0000000500057306 */ /* 0x000fe20000200c00 */
[C---:B0-----:R-:W-:Y:S01]  /*01c0*/  LOP3.LUT R0, R9.reuse, 0x1f, RZ, 0xc0, !PT ;  /* 0x0000001f09007812 */ /* 0x041fe200078ec0ff */
[----:B------:R-:W-:-:S03]  /*01d0*/  IMAD.SHL.U32 R9, R9, 0x10, RZ ;  /* 0x0000001009097824 */ /* 0x000fc600078e00ff */
[----:B------:R-:W-:Y:S02]  /*01e0*/  ISETP.GT.U32.AND P0, PT, R0, 0xf, PT ;  /* 0x0000000f0000780c */ /* 0x000fe40003f04070 */
[----:B------:R-:W-:Y:S01]  /*01f0*/  LOP3.LUT R2, R9, 0xf0, RZ, 0xc0, !PT ;  /* 0x000000f009027812 */ /* 0x000fe200078ec0ff */
[----:B------:R-:W0:Y:S01]  /*0200*/  I2F.F16 R6, R6 ;  /* 0x0000000600067306 */ /* 0x000e220000200c00 */
[----:B-1----:R-:W-:Y:S02]  /*0210*/  PRMT R4, R4, 0x5410, R13 ;  /* 0x0000541004047816 */ /* 0x002fe4000000000d */
[----:B------:R-:W-:Y:S01]  /*0220*/  IADD3 R2, P1, PT, R2, UR4, RZ ;  /* 0x0000000402027c10 */ /* 0x000fe2000ff3e0ff */
[----:B------:R-:W-:-:S04]  /*0230*/  UMOV UR4, URZ ;  /* 0x000000ff00047c82 */ /* 0x000fc80008000000 */
[----:B------:R-:W-:Y:S01]  /*0240*/  I2F.F16 R8, R8 ;  /* 0x0000000800087306 */ /* 0x000fe20000200c00 */
[----:B------:R-:W-:Y:S01]  /*0250*/  IMAD.X R3, RZ, RZ, UR5, P1 ;  /* 0x00000005ff037e24 */ /* 0x000fe200088e06ff */
[----:B------:R-:W-:Y:S01]  /*0260*/  @!P0 LEA R13, R7, UR6, 0x2 ;  /* 0x00000006070d8c11 */ /* 0x000fe2000f8e10ff */
[----:B------:R-:W-:-:S03]  /*0270*/  UMOV UR5, 0x989680 ;  /* 0x0098968000057882 */ /* 0x000fc60000000000 */
[----:B------:R-:W-:Y:S02]  /*0280*/  MOV R2, R2 ;  /* 0x0000000200027202 */ /* 0x000fe40000000f00 */
[----:B------:R1:W-:Y:S01]  /*0290*/  I2F.F16 R16, R10 ;  /* 0x0000000a00107306 */ /* 0x0003e20000200c00 */
[----:B0-----:R-:W-:-:S07]  /*02a0*/  PRMT R5, R5, 0x5410, R6 ;  /* 0x0000541005057816 */ /* 0x001fce0000000006 */
[----:B------:R0:W2:Y:S01]  /*02b0*/  I2F.F16 R17, R12 ;  /* 0x0000000c00117306 */ /* 0x0000a20000200c00 */
[----:B-1----:R-:W-:-:S04]  /*02c0*/  IMAD.U32 R10, RZ, RZ, UR10 ;  /* 0x0000000aff0a7e24 */ /* 0x002fc8000f8e00ff */
[----:B------:R-:W-:-:S03]  /*02d0*/  IMAD.WIDE.U32 R10, R7, 0x4, R10 ;  /* 0x00000004070a7825 */ /* 0x000fc600078e000a */
[----:B------:R-:W1:Y:S01]  /*02e0*/  I2F.F16 R15, R14 ;  /* 0x0000000e000f7306 */ /* 0x000e620000200c00 */
[----:B0-----:R-:W-:Y:S02]  /*02f0*/  LOP3.LUT R12, R9, 0x1f0, RZ, 0xc0, !PT ;  /* 0x000001f0090c7812 */ /* 0x001fe400078ec0ff */
[----:B------:R-:W-:Y:S02]  /*0300*/  MOV R10, R10 ;  /* 0x0000000a000a7202 */ /* 0x000fe40000000f00 */
[----:B--2---:R-:W-:Y:S02]  /*0310*/  PRMT R7, R16, 0x5410, R17 ;  /* 0x0000541010077816 */ /* 0x004fe40000000011 */
[----:B------:R-:W-:Y:S02]  /*0320*/  CS2R R16, SRZ ;  /* 0x0000000000107805 */ /* 0x000fe4000001ff00 */
[----:B-1----:R-:W-:-:S05]  /*0330*/  PRMT R6, R8, 0x5410, R15 ;  /* 0x0000541008067816 */ /* 0x002fca000000000f */
[----:B------:R0:W-:Y:S04]  /*0340*/  STS.128 [R12+UR8], R4 ;  /* 0x000000040c007988 */ /* 0x0001e80008000c08 */
[----:B------:R0:W-:Y:S04]  /*0350*/  @!P0 STS.128 [R13], R4 ;  /* 0x000000040d008388 */ /* 0x0001e80000000c00 */
[----:B------:R-:W1:Y:S04]  /*0360*/  LDSM.16.M88.2 R2, [R2] ;  /* 0x000000000202783b */ /* 0x000e680000000100 */
[----:B------:R-:W2:Y:S02]  /*0370*/  LDSM.16.M88.4 R8, [R10] ;  /* 0x000000000a08783b */ /* 0x000ea40000000200 */
.L_x_0:
[----:B-12---:R-:W-:Y:S01]  /*0380*/  HMMA.16816.F32 R16, R8, R2, R16 ;  /* 0x000000020810723c */ /* 0x006fe20000001810 */
[----:B------:R-:W-:-:S04]  /*0390*/  UIADD3 UR5, UP0, UPT, UR5, -0x140, URZ ;  /* 0xfffffec005057890 */ /* 0x000fc8000ff1e0ff */
[----:B------:R-:W-:Y:S02]  /*03a0*/  UIADD3.X UR4, UPT, UPT, UR4, -0x1, URZ, UP0, !UPT ;  /* 0xffffffff04047890 */ /* 0x000fe400087fe4ff */
[----:B------:R-:W-:-:S04]  /*03b0*/  UISETP.NE.U32.AND UP0, UPT, UR5, URZ, UPT ;  /* 0x000000ff0500728c */ /* 0x000fc8000bf05070 */
[----:B------:R-:W-:-:S09]  /*03c0*/  UISETP.NE.AND.EX UP0, UPT, UR4, URZ, UPT, UP0 ;  /* 0x000000ff0400728c */ /* 0x000fd2000bf05300 */
[----:B------:R-:W-:-:S15]  /*03d0*/  HMMA.16816.F32 R16, R8, R2, R16 ;  /* 0x000000020810723c */ /* 0x000fde0000001810 */
[----:B------:R-:W-:-:S05]  /*03e0*/  NOP ;  /* 0x0000000000007918 */ /* 0x000fca0000000000 */
        /* <DEDUP_REMOVED lines=506> */
[----:B0-----:R-:W-:-:S15]  /*2390*/  HMMA.16816.F32 R4, R8, R2, R16 ;  /* 0x000000020804723c */ /* 0x001fde0000001810 */
        /* <DEDUP_REMOVED lines=127> */
[----:B------:R-:W-:Y:S01]  /*2b90*/  HMMA.16816.F32 R16, R8, R2, R4 ;  /* 0x000000020810723c */ /* 0x000fe20000001804 */
[----:B------:R-:W-:-:S04]  /*2ba0*/  NOP ;  /* 0x0000000000007918 */ /* 0x000fc80000000000 */
[----:B------:R-:W-:-:S15]  /*2bb0*/  BRA.U UP0, `(.L_x_0) ;  /* 0xffffffd500f07547 */ /* 0x000fde000b83ffff */
[----:B------:R-:W-:-:S13]  /*2bc0*/  ISETP.NE.AND P0, PT, R0, RZ, PT ;  /* 0x000000ff0000720c */ /* 0x000fda0003f05270 */
[----:B------:R-:W-:Y:S05]  /*2bd0*/  @P0 EXIT ;  /* 0x000000000000094d */ /* 0x000fea0003800000 */
[----:B------:R-:W0:Y:S01]  /*2be0*/  LDC.64 R2, c[0x0][0x380] ;  /* 0x0000e000ff027b82 */ /* 0x000e220000000a00 */
[----:B------:R-:W0:Y:S01]  /*2bf0*/  LDCU.64 UR4, c[0x0][0x358] ;  /* 0x00006b00ff0477ac */ /* 0x000e220008000a00 */
[----:B------:R-:W-:Y:S01]  /*2c00*/  FSETP.GT.AND P0, PT, R16, 10, PT ;  /* 0x412000001000780b */ /* 0x000fe20003f04000 */
[----:B------:R-:W-:-:S03]  /*2c10*/  IMAD.MOV.U32 R5, RZ, RZ, RZ ;  /* 0x000000ffff057224 */ /* 0x000fc600078e00ff */
[----:B------:R-:W-:-:S05]  /*2c20*/  SEL R4, RZ, 0x1, !P0 ;  /* 0x00000001ff047807 */ /* 0x000fca0004000000 */
[----:B0-----:R-:W-:Y:S01]  /*2c30*/  REDG.E.ADD.64.STRONG.GPU desc[UR4][R2.64], R4 ;  /* 0x000000040200798e */ /* 0x001fe2000c12e504 */
[----:B------:R-:W-:Y:S05]  /*2c40*/  EXIT ;  /* 0x000000000000794d */ /* 0x000fea0003800000 */
.L_x_1:
[----:B------:R-:W-:-:S00]  /*2c50*/  BRA `(.L_x_1) ;  /* 0xfffffffc00fc7947 */ /* 0x000fc0000383ffff */
[----:B------:R-:W-:-:S00]  /*2c60*/  NOP ;  /* 0x0000000000007918 */ /* 0x000fc00000000000 */
        /* <DEDUP_REMOVED lines=9> */
.L_x_2:


//--------------------- .nv.shared._Z12MmaPtxSharedPy --------------------------
	.section	.nv.shared._Z12MmaPtxSharedPy,"aw",@nobits
	.sectionflags	@""
	.align	16
.nv.shared._Z12MmaPtxSharedPy:
	.zero		1792


//--------------------- .nv.shared.reserved.0     --------------------------
	.section	.nv.shared.reserved.0,"aw",@nobits
	.weak		__nv_reservedSMEM_offset_0_alias
	.size		__nv_reservedSMEM_offset_0_alias, 0, 64
	.other		__nv_reservedSMEM_offset_0_alias,@"STO_CUDA_RESERVED_SHARED STV_DEFAULT"
__nv_reservedSMEM_offset_0_alias:
	.zero		0
	.zero		64


//--------------------- .nv.constant0._Z12MmaPtxSharedPy --------------------------
	.section	.nv.constant0._Z12MmaPtxSharedPy,"a",@progbits
	.sectionflags	@""
	.align	4
.nv.constant0._Z12MmaPtxSharedPy:
	.zero		904


//--------------------- SYMBOLS --------------------------

	.type		.nv.reservedSmem.offset0,@object
	.size		.nv.reservedSmem.offset0,0x4
	.type		.nv.reservedSmem.cap,@object
	.size		.nv.reservedSmem.cap,0x4
